//
// Generated by NVIDIA NVVM Compiler
//
// Compiler Build ID: CL-36424714
// Cuda compilation tools, release 13.0, V13.0.88
// Based on NVVM 20.0.0
//

.version 9.0
.target sm_100
.address_size 64

	// .globl	_Z27image3_bicubic_scale_kernelPKfiiiPfii

.visible .entry _Z27image3_bicubic_scale_kernelPKfiiiPfii(
	.param .u64 .ptr .align 1 _Z27image3_bicubic_scale_kernelPKfiiiPfii_param_0,
	.param .u32 _Z27image3_bicubic_scale_kernelPKfiiiPfii_param_1,
	.param .u32 _Z27image3_bicubic_scale_kernelPKfiiiPfii_param_2,
	.param .u32 _Z27image3_bicubic_scale_kernelPKfiiiPfii_param_3,
	.param .u64 .ptr .align 1 _Z27image3_bicubic_scale_kernelPKfiiiPfii_param_4,
	.param .u32 _Z27image3_bicubic_scale_kernelPKfiiiPfii_param_5,
	.param .u32 _Z27image3_bicubic_scale_kernelPKfiiiPfii_param_6
)
{
	.reg .pred 	%p<4>;
	.reg .b32 	%r<71>;
	.reg .b32 	%f<82>;
	.reg .b64 	%rd<41>;

	ld.param.u32 	%r3, [_Z27image3_bicubic_scale_kernelPKfiiiPfii_param_1];
	ld.param.u32 	%r4, [_Z27image3_bicubic_scale_kernelPKfiiiPfii_param_2];
	ld.param.u32 	%r7, [_Z27image3_bicubic_scale_kernelPKfiiiPfii_param_3];
	ld.param.u32 	%r5, [_Z27image3_bicubic_scale_kernelPKfiiiPfii_param_5];
	ld.param.u32 	%r6, [_Z27image3_bicubic_scale_kernelPKfiiiPfii_param_6];
	mov.u32 	%r8, %tid.x;
	mov.u32 	%r9, %ctaid.x;
	mov.u32 	%r10, %ntid.x;
	mad.lo.s32 	%r1, %r9, %r10, %r8;
	mul.lo.s32 	%r11, %r6, %r5;
	div.s32 	%r2, %r1, %r11;
	or.b32  	%r12, %r6, %r5;
	setp.lt.s32 	%p1, %r12, 0;
	setp.ge.s32 	%p2, %r2, %r7;
	or.pred  	%p3, %p1, %p2;
	@%p3 bra 	$L__BB0_2;
	ld.param.u64 	%rd40, [_Z27image3_bicubic_scale_kernelPKfiiiPfii_param_4];
	ld.param.u64 	%rd39, [_Z27image3_bicubic_scale_kernelPKfiiiPfii_param_0];
	div.s32 	%r13, %r1, %r5;
	mul.lo.s32 	%r14, %r13, %r5;
	sub.s32 	%r15, %r1, %r14;
	rem.s32 	%r16, %r13, %r6;
	cvta.to.global.u64 	%rd3, %rd39;
	cvta.to.global.u64 	%rd4, %rd40;
	cvt.rn.f32.s32 	%f1, %r15;
	cvt.rn.f32.s32 	%f2, %r5;
	div.rn.f32 	%f3, %f1, %f2;
	cvt.rn.f32.s32 	%f4, %r3;
	cvt.rn.f32.s32 	%f5, %r16;
	cvt.rn.f32.s32 	%f6, %r6;
	div.rn.f32 	%f7, %f5, %f6;
	cvt.rn.f32.s32 	%f8, %r4;
	fma.rn.f32 	%f9, %f3, %f4, 0fBF000000;
	fma.rn.f32 	%f10, %f7, %f8, 0fBF000000;
	cvt.rmi.f32.f32 	%f11, %f9;
	cvt.rmi.f32.f32 	%f12, %f10;
	sub.f32 	%f13, %f9, %f11;
	sub.f32 	%f14, %f10, %f12;
	cvt.rzi.s32.f32 	%r17, %f11;
	cvt.rzi.s32.f32 	%r18, %f12;
	max.s32 	%r19, %r17, 1;
	add.s32 	%r20, %r19, -1;
	add.s32 	%r21, %r3, -1;
	min.s32 	%r22, %r20, %r21;
	max.s32 	%r23, %r18, 1;
	add.s32 	%r24, %r23, -1;
	add.s32 	%r25, %r4, -1;
	min.s32 	%r26, %r24, %r25;
	mul.lo.s32 	%r27, %r26, %r3;
	mul.lo.s32 	%r28, %r4, %r3;
	mul.lo.s32 	%r29, %r28, %r2;
	add.s32 	%r30, %r22, %r29;
	add.s32 	%r31, %r30, %r27;
	mul.wide.s32 	%rd5, %r31, 4;
	add.s64 	%rd6, %rd3, %rd5;
	ld.global.f32 	%f15, [%rd6];
	max.s32 	%r32, %r17, 0;
	min.s32 	%r33, %r32, %r21;
	add.s32 	%r34, %r33, %r29;
	add.s32 	%r35, %r34, %r27;
	mul.wide.s32 	%rd7, %r35, 4;
	add.s64 	%rd8, %rd3, %rd7;
	ld.global.f32 	%f16, [%rd8];
	max.s32 	%r36, %r17, -1;
	add.s32 	%r37, %r36, 1;
	min.s32 	%r38, %r37, %r21;
	add.s32 	%r39, %r38, %r29;
	add.s32 	%r40, %r39, %r27;
	mul.wide.s32 	%rd9, %r40, 4;
	add.s64 	%rd10, %rd3, %rd9;
	ld.global.f32 	%f17, [%rd10];
	max.s32 	%r41, %r17, -2;
	add.s32 	%r42, %r41, 2;
	min.s32 	%r43, %r42, %r21;
	add.s32 	%r44, %r43, %r29;
	add.s32 	%r45, %r44, %r27;
	mul.wide.s32 	%rd11, %r45, 4;
	add.s64 	%rd12, %rd3, %rd11;
	ld.global.f32 	%f18, [%rd12];
	mov.f32 	%f19, 0f40400000;
	sub.f32 	%f20, %f19, %f13;
	fma.rn.f32 	%f21, %f13, %f20, 0fC0400000;
	fma.rn.f32 	%f22, %f13, %f21, 0f3F800000;
	mul.f32 	%f23, %f22, 0f3E2AAAAB;
	mul.f32 	%f24, %f13, %f13;
	mul.f32 	%f25, %f13, 0f40400000;
	add.f32 	%f26, %f25, 0fC0C00000;
	fma.rn.f32 	%f27, %f24, %f26, 0f40800000;
	mul.f32 	%f28, %f27, 0f3E2AAAAB;
	mul.f32 	%f29, %f28, %f16;
	fma.rn.f32 	%f30, %f23, %f15, %f29;
	sub.f32 	%f31, %f19, %f25;
	fma.rn.f32 	%f32, %f13, %f31, 0f40400000;
	fma.rn.f32 	%f33, %f13, %f32, 0f3F800000;
	mul.f32 	%f34, %f33, 0f3E2AAAAB;
	fma.rn.f32 	%f35, %f34, %f17, %f30;
	mul.f32 	%f36, %f13, %f24;
	mul.f32 	%f37, %f36, 0f3E2AAAAB;
	fma.rn.f32 	%f38, %f37, %f18, %f35;
	max.s32 	%r46, %r18, 0;
	min.s32 	%r47, %r46, %r25;
	mul.lo.s32 	%r48, %r47, %r3;
	add.s32 	%r49, %r30, %r48;
	mul.wide.s32 	%rd13, %r49, 4;
	add.s64 	%rd14, %rd3, %rd13;
	ld.global.f32 	%f39, [%rd14];
	add.s32 	%r50, %r34, %r48;
	mul.wide.s32 	%rd15, %r50, 4;
	add.s64 	%rd16, %rd3, %rd15;
	ld.global.f32 	%f40, [%rd16];
	add.s32 	%r51, %r39, %r48;
	mul.wide.s32 	%rd17, %r51, 4;
	add.s64 	%rd18, %rd3, %rd17;
	ld.global.f32 	%f41, [%rd18];
	add.s32 	%r52, %r44, %r48;
	mul.wide.s32 	%rd19, %r52, 4;
	add.s64 	%rd20, %rd3, %rd19;
	ld.global.f32 	%f42, [%rd20];
	mul.f32 	%f43, %f28, %f40;
	fma.rn.f32 	%f44, %f23, %f39, %f43;
	fma.rn.f32 	%f45, %f34, %f41, %f44;
	fma.rn.f32 	%f46, %f37, %f42, %f45;
	max.s32 	%r53, %r18, -1;
	add.s32 	%r54, %r53, 1;
	min.s32 	%r55, %r54, %r25;
	mul.lo.s32 	%r56, %r55, %r3;
	add.s32 	%r57, %r30, %r56;
	mul.wide.s32 	%rd21, %r57, 4;
	add.s64 	%rd22, %rd3, %rd21;
	ld.global.f32 	%f47, [%rd22];
	add.s32 	%r58, %r34, %r56;
	mul.wide.s32 	%rd23, %r58, 4;
	add.s64 	%rd24, %rd3, %rd23;
	ld.global.f32 	%f48, [%rd24];
	add.s32 	%r59, %r39, %r56;
	mul.wide.s32 	%rd25, %r59, 4;
	add.s64 	%rd26, %rd3, %rd25;
	ld.global.f32 	%f49, [%rd26];
	add.s32 	%r60, %r44, %r56;
	mul.wide.s32 	%rd27, %r60, 4;
	add.s64 	%rd28, %rd3, %rd27;
	ld.global.f32 	%f50, [%rd28];
	mul.f32 	%f51, %f28, %f48;
	fma.rn.f32 	%f52, %f23, %f47, %f51;
	fma.rn.f32 	%f53, %f34, %f49, %f52;
	fma.rn.f32 	%f54, %f37, %f50, %f53;
	max.s32 	%r61, %r18, -2;
	add.s32 	%r62, %r61, 2;
	min.s32 	%r63, %r62, %r25;
	mul.lo.s32 	%r64, %r63, %r3;
	add.s32 	%r65, %r30, %r64;
	mul.wide.s32 	%rd29, %r65, 4;
	add.s64 	%rd30, %rd3, %rd29;
	ld.global.f32 	%f55, [%rd30];
	add.s32 	%r66, %r34, %r64;
	mul.wide.s32 	%rd31, %r66, 4;
	add.s64 	%rd32, %rd3, %rd31;
	ld.global.f32 	%f56, [%rd32];
	add.s32 	%r67, %r39, %r64;
	mul.wide.s32 	%rd33, %r67, 4;
	add.s64 	%rd34, %rd3, %rd33;
	ld.global.f32 	%f57, [%rd34];
	add.s32 	%r68, %r44, %r64;
	mul.wide.s32 	%rd35, %r68, 4;
	add.s64 	%rd36, %rd3, %rd35;
	ld.global.f32 	%f58, [%rd36];
	mul.f32 	%f59, %f28, %f56;
	fma.rn.f32 	%f60, %f23, %f55, %f59;
	fma.rn.f32 	%f61, %f34, %f57, %f60;
	fma.rn.f32 	%f62, %f37, %f58, %f61;
	sub.f32 	%f63, %f19, %f14;
	fma.rn.f32 	%f64, %f14, %f63, 0fC0400000;
	fma.rn.f32 	%f65, %f14, %f64, 0f3F800000;
	mul.f32 	%f66, %f65, 0f3E2AAAAB;
	mul.f32 	%f67, %f14, %f14;
	mul.f32 	%f68, %f14, 0f40400000;
	add.f32 	%f69, %f68, 0fC0C00000;
	fma.rn.f32 	%f70, %f67, %f69, 0f40800000;
	mul.f32 	%f71, %f70, 0f3E2AAAAB;
	mul.f32 	%f72, %f71, %f46;
	fma.rn.f32 	%f73, %f66, %f38, %f72;
	sub.f32 	%f74, %f19, %f68;
	fma.rn.f32 	%f75, %f14, %f74, 0f40400000;
	fma.rn.f32 	%f76, %f14, %f75, 0f3F800000;
	mul.f32 	%f77, %f76, 0f3E2AAAAB;
	fma.rn.f32 	%f78, %f77, %f54, %f73;
	mul.f32 	%f79, %f14, %f67;
	mul.f32 	%f80, %f79, 0f3E2AAAAB;
	fma.rn.f32 	%f81, %f80, %f62, %f78;
	mad.lo.s32 	%r69, %r2, %r6, %r16;
	mad.lo.s32 	%r70, %r69, %r5, %r15;
	mul.wide.s32 	%rd37, %r70, 4;
	add.s64 	%rd38, %rd4, %rd37;
	st.global.f32 	[%rd38], %f81;
$L__BB0_2:
	ret;

}


// ===== COMPILED SASS (sm_100) =====

	.target	sm_100

	.elftype	@"ET_EXEC"


//--------------------- .note.nv.tkinfo           --------------------------
	.section	.note.nv.tkinfo,"",@"SHT_NOTE"
	.sectionflags	@"SHF_NOTE_NV_TKINFO"
	.tkinfo
        /*0018*/ 	.word	0x00000002
        /*0030*/ 	.string	""
        /*0030*/ 	.string	"ptxas"
        /*0030*/ 	.string	"Cuda compilation tools, release 13.0, V13.0.88"
        /*0030*/ 	.string	"Build cuda_13.0.r13.0/compiler.36424714_0"
        /*0030*/ 	.string	"-arch sm_100 -m 64 "



//--------------------- .note.nv.cuinfo           --------------------------
	.section	.note.nv.cuinfo,"",@"SHT_NOTE"
	.sectionflags	@"SHF_NOTE_NV_CUINFO"
        /*0018*/ 	.short	0x0002
        /*001a*/ 	.short	0x0064
        /*001c*/ 	.short	0x0082
	.zero		2


//--------------------- .nv.info                  --------------------------
	.section	.nv.info,"",@"SHT_CUDA_INFO"
	.align	4


	//----- nvinfo : EIATTR_REGCOUNT
	.align		4
        /*0000*/ 	.byte	0x04, 0x2f
        /*0002*/ 	.short	(.L_1 - .L_0)
	.align		4
.L_0:
        /*0004*/ 	.word	index@(_Z27image3_bicubic_scale_kernelPKfiiiPfii)
        /*0008*/ 	.word	0x00000020


	//----- nvinfo : EIATTR_FRAME_SIZE
	.align		4
.L_1:
        /*000c*/ 	.byte	0x04, 0x11
        /*000e*/ 	.short	(.L_3 - .L_2)
	.align		4
.L_2:
        /*0010*/ 	.word	index@($__internal_0_$__cuda_sm3x_div_rn_noftz_f32_slowpath)
        /*0014*/ 	.word	0x00000000


	//----- nvinfo : EIATTR_FRAME_SIZE
	.align		4
.L_3:
        /*0018*/ 	.byte	0x04, 0x11
        /*001a*/ 	.short	(.L_5 - .L_4)
	.align		4
.L_4:
        /*001c*/ 	.word	index@(_Z27image3_bicubic_scale_kernelPKfiiiPfii)
        /*0020*/ 	.word	0x00000000


	//----- nvinfo : EIATTR_MIN_STACK_SIZE
	.align		4
.L_5:
        /*0024*/ 	.byte	0x04, 0x12
        /*0026*/ 	.short	(.L_7 - .L_6)
	.align		4
.L_6:
        /*0028*/ 	.word	index@(_Z27image3_bicubic_scale_kernelPKfiiiPfii)
        /*002c*/ 	.word	0x00000000
.L_7:


//--------------------- .nv.compat                --------------------------
	.section	.nv.compat,"",@"SHT_CUDA_COMPAT_INFO"
	.align	4
        /*0000*/ 	.byte	0x02, 0x09, 0x00, 0x00, 0x02, 0x02, 0x01, 0x00, 0x02, 0x05, 0x05, 0x00, 0x03, 0x07, 0x01, 0x01
        /*0010*/ 	.byte	0x02, 0x03, 0x00, 0x00, 0x02, 0x06, 0x01, 0x00, 0x04, 0x0b, 0x08, 0x00, 0x01, 0x00, 0x00, 0x00
        /*0020*/ 	.byte	0x00, 0x00, 0x00, 0x00


//--------------------- .nv.info._Z27image3_bicubic_scale_kernelPKfiiiPfii --------------------------
	.section	.nv.info._Z27image3_bicubic_scale_kernelPKfiiiPfii,"",@"SHT_CUDA_INFO"
	.sectionflags	@""
	.align	4


	//----- nvinfo : EIATTR_CUDA_API_VERSION
	.align		4
        /*0000*/ 	.byte	0x04, 0x37
        /*0002*/ 	.short	(.L_9 - .L_8)
.L_8:
        /*0004*/ 	.word	0x00000082


	//----- nvinfo : EIATTR_KPARAM_INFO
	.align		4
.L_9:
        /*0008*/ 	.byte	0x04, 0x17
        /*000a*/ 	.short	(.L_11 - .L_10)
.L_10:
        /*000c*/ 	.word	0x00000000
        /*0010*/ 	.short	0x0006
        /*0012*/ 	.short	0x0024
        /*0014*/ 	.byte	0x00, 0xf0, 0x11, 0x00


	//----- nvinfo : EIATTR_KPARAM_INFO
	.align		4
.L_11:
        /*0018*/ 	.byte	0x04, 0x17
        /*001a*/ 	.short	(.L_13 - .L_12)
.L_12:
        /*001c*/ 	.word	0x00000000
        /*0020*/ 	.short	0x0005
        /*0022*/ 	.short	0x0020
        /*0024*/ 	.byte	0x00, 0xf0, 0x11, 0x00


	//----- nvinfo : EIATTR_KPARAM_INFO
	.align		4
.L_13:
        /*0028*/ 	.byte	0x04, 0x17
        /*002a*/ 	.short	(.L_15 - .L_14)
.L_14:
        /*002c*/ 	.word	0x00000000
        /*0030*/ 	.short	0x0004
        /*0032*/ 	.short	0x0018
        /*0034*/ 	.byte	0x00, 0xf5, 0x21, 0x00


	//----- nvinfo : EIATTR_KPARAM_INFO
	.align		4
.L_15:
        /*0038*/ 	.byte	0x04, 0x17
        /*003a*/ 	.short	(.L_17 - .L_16)
.L_16:
        /*003c*/ 	.word	0x00000000
        /*0040*/ 	.short	0x0003
        /*0042*/ 	.short	0x0010
        /*0044*/ 	.byte	0x00, 0xf0, 0x11, 0x00


	//----- nvinfo : EIATTR_KPARAM_INFO
	.align		4
.L_17:
        /*0048*/ 	.byte	0x04, 0x17
        /*004a*/ 	.short	(.L_19 - .L_18)
.L_18:
        /*004c*/ 	.word	0x00000000
        /*0050*/ 	.short	0x0002
        /*0052*/ 	.short	0x000c
        /*0054*/ 	.byte	0x00, 0xf0, 0x11, 0x00


	//----- nvinfo : EIATTR_KPARAM_INFO
	.align		4
.L_19:
        /*0058*/ 	.byte	0x04, 0x17
        /*005a*/ 	.short	(.L_21 - .L_20)
.L_20:
        /*005c*/ 	.word	0x00000000
        /*0060*/ 	.short	0x0001
        /*0062*/ 	.short	0x0008
        /*0064*/ 	.byte	0x00, 0xf0, 0x11, 0x00


	//----- nvinfo : EIATTR_KPARAM_INFO
	.align		4
.L_21:
        /*0068*/ 	.byte	0x04, 0x17
        /*006a*/ 	.short	(.L_23 - .L_22)
.L_22:
        /*006c*/ 	.word	0x00000000
        /*0070*/ 	.short	0x0000
        /*0072*/ 	.short	0x0000
        /*0074*/ 	.byte	0x00, 0xf5, 0x21, 0x00


	//----- nvinfo : EIATTR_SPARSE_MMA_MASK
	.align		4
.L_23:
        /*0078*/ 	.byte	0x03, 0x50
        /*007a*/ 	.short	0x0000


	//----- nvinfo : EIATTR_MAXREG_COUNT
	.align		4
        /*007c*/ 	.byte	0x03, 0x1b
        /*007e*/ 	.short	0x00ff


	//----- nvinfo : EIATTR_MERCURY_ISA_VERSION
	.align		4
        /*0080*/ 	.byte	0x03, 0x5f
        /*0082*/ 	.short	0x0101


	//----- nvinfo : EIATTR_VRC_CTA_INIT_COUNT
	.align		4
        /*0084*/ 	.byte	0x02, 0x4a
	.zero		1
	.zero		1


	//----- nvinfo : EIATTR_EXIT_INSTR_OFFSETS
	.align		4
        /*0088*/ 	.byte	0x04, 0x1c
        /*008a*/ 	.short	(.L_25 - .L_24)


	//   ....[0]....
.L_24:
        /*008c*/ 	.word	0x00000240


	//   ....[1]....
        /*0090*/ 	.word	0x00001020


	//----- nvinfo : EIATTR_CRS_STACK_SIZE
	.align		4
.L_25:
        /*0094*/ 	.byte	0x04, 0x1e
        /*0096*/ 	.short	(.L_27 - .L_26)
.L_26:
        /*0098*/ 	.word	0x00000000


	//----- nvinfo : EIATTR_CBANK_PARAM_SIZE
	.align		4
.L_27:
        /*009c*/ 	.byte	0x03, 0x19
        /*009e*/ 	.short	0x0028


	//----- nvinfo : EIATTR_PARAM_CBANK
	.align		4
        /*00a0*/ 	.byte	0x04, 0x0a
        /*00a2*/ 	.short	(.L_29 - .L_28)
	.align		4
.L_28:
        /*00a4*/ 	.word	index@(.nv.constant0._Z27image3_bicubic_scale_kernelPKfiiiPfii)
        /*00a8*/ 	.short	0x0380
        /*00aa*/ 	.short	0x0028


	//----- nvinfo : EIATTR_SW_WAR
	.align		4
.L_29:
        /*00ac*/ 	.byte	0x04, 0x36
        /*00ae*/ 	.short	(.L_31 - .L_30)
.L_30:
        /*00b0*/ 	.word	0x00000008
.L_31:


//--------------------- .nv.callgraph             --------------------------
	.section	.nv.callgraph,"",@"SHT_CUDA_CALLGRAPH"
	.align	4
	.sectionentsize	8
	.align		4
        /*0000*/ 	.word	0x00000000
	.align		4
        /*0004*/ 	.word	0xffffffff
	.align		4
        /*0008*/ 	.word	0x00000000
	.align		4
        /*000c*/ 	.word	0xfffffffe
	.align		4
        /*0010*/ 	.word	0x00000000
	.align		4
        /*0014*/ 	.word	0xfffffffd
	.align		4
        /*0018*/ 	.word	0x00000000
	.align		4
        /*001c*/ 	.word	0xfffffffc


//--------------------- .text._Z27image3_bicubic_scale_kernelPKfiiiPfii --------------------------
	.section	.text._Z27image3_bicubic_scale_kernelPKfiiiPfii,"ax",@progbits
	.align	128
        .global         _Z27image3_bicubic_scale_kernelPKfiiiPfii
        .type           _Z27image3_bicubic_scale_kernelPKfiiiPfii,@function
        .size           _Z27image3_bicubic_scale_kernelPKfiiiPfii,(.L_x_16 - _Z27image3_bicubic_scale_kernelPKfiiiPfii)
        .other          _Z27image3_bicubic_scale_kernelPKfiiiPfii,@"STO_CUDA_ENTRY STV_DEFAULT"
_Z27image3_bicubic_scale_kernelPKfiiiPfii:
.text._Z27image3_bicubic_scale_kernelPKfiiiPfii:
[----:B------:R-:W-:Y:S08]  /*0000*/  LDC R1, c[0x0][0x37c] ;  /* 0x0000df00ff017b82 */ /* 0x000ff00000000800 */
[----:B------:R-:W0:Y:S01]  /*0010*/  LDC.64 R6, c[0x0][0x3a0] ;  /* 0x0000e800ff067b82 */ /* 0x000e220000000a00 */
[----:B------:R-:W1:Y:S07]  /*0020*/  S2R R3, SR_TID.X ;  /* 0x0000000000037919 */ /* 0x000e6e0000002100 */
[----:B------:R-:W1:Y:S08]  /*0030*/  S2UR UR4, SR_CTAID.X ;  /* 0x00000000000479c3 */ /* 0x000e700000002500 */
[----:B------:R-:W1:Y:S01]  /*0040*/  LDC R2, c[0x0][0x360] ;  /* 0x0000d800ff027b82 */ /* 0x000e620000000800 */
[----:B0-----:R-:W-:-:S05]  /*0050*/  IMAD R8, R7, R6, RZ ;  /* 0x0000000607087224 */ /* 0x001fca00078e02ff */
[----:B------:R-:W-:-:S04]  /*0060*/  IABS R9, R8 ;  /* 0x0000000800097213 */ /* 0x000fc80000000000 */
[----:B------:R-:W0:Y:S01]  /*0070*/  I2F.RP R0, R9 ;  /* 0x0000000900007306 */ /* 0x000e220000209400 */
[----:B-1----:R-:W-:Y:S01]  /*0080*/  IMAD R3, R2, UR4, R3 ;  /* 0x0000000402037c24 */ /* 0x002fe2000f8e0203 */
[----:B------:R-:W1:Y:S06]  /*0090*/  LDCU UR4, c[0x0][0x390] ;  /* 0x00007200ff0477ac */ /* 0x000e6c0008000800 */
[----:B0-----:R-:W0:Y:S02]  /*00a0*/  MUFU.RCP R0, R0 ;  /* 0x0000000000007308 */ /* 0x001e240000001000 */
[----:B0-----:R-:W-:-:S02]  /*00b0*/  IADD3 R4, PT, PT, R0, 0xffffffe, RZ ;  /* 0x0ffffffe00047810 */ /* 0x001fc40007ffe0ff */
[----:B------:R-:W-:-:S04]  /*00c0*/  IABS R0, R3 ;  /* 0x0000000300007213 */ /* 0x000fc80000000000 */
[----:B------:R0:W2:Y:S02]  /*00d0*/  F2I.FTZ.U32.TRUNC.NTZ R5, R4 ;  /* 0x0000000400057305 */ /* 0x0000a4000021f000 */
[----:B0-----:R-:W-:Y:S01]  /*00e0*/  HFMA2 R4, -RZ, RZ, 0, 0 ;  /* 0x00000000ff047431 */ /* 0x001fe200000001ff */
[----:B--2---:R-:W-:-:S04]  /*00f0*/  IADD3 R10, PT, PT, RZ, -R5, RZ ;  /* 0x80000005ff0a7210 */ /* 0x004fc80007ffe0ff */
[----:B------:R-:W-:-:S05]  /*0100*/  MOV R2, R10 ;  /* 0x0000000a00027202 */ /* 0x000fca0000000f00 */
[----:B------:R-:W-:Y:S01]  /*0110*/  IMAD R11, R2, R9, RZ ;  /* 0x00000009020b7224 */ /* 0x000fe200078e02ff */
[----:B------:R-:W-:-:S03]  /*0120*/  IABS R2, R8 ;  /* 0x0000000800027213 */ /* 0x000fc60000000000 */
[----:B------:R-:W-:Y:S01]  /*0130*/  IMAD.HI.U32 R5, R5, R11, R4 ;  /* 0x0000000b05057227 */ /* 0x000fe200078e0004 */
[----:B------:R-:W-:-:S05]  /*0140*/  IADD3 R11, PT, PT, RZ, -R2, RZ ;  /* 0x80000002ff0b7210 */ /* 0x000fca0007ffe0ff */
[----:B------:R-:W-:-:S04]  /*0150*/  IMAD.HI.U32 R2, R5, R0, RZ ;  /* 0x0000000005027227 */ /* 0x000fc800078e00ff */
[----:B------:R-:W-:-:S05]  /*0160*/  IMAD R4, R2, R11, R0 ;  /* 0x0000000b02047224 */ /* 0x000fca00078e0200 */
[----:B------:R-:W-:-:S13]  /*0170*/  ISETP.GT.U32.AND P2, PT, R9, R4, PT ;  /* 0x000000040900720c */ /* 0x000fda0003f44070 */
[----:B------:R-:W-:Y:S01]  /*0180*/  @!P2 IMAD.IADD R4, R4, 0x1, -R9 ;  /* 0x000000010404a824 */ /* 0x000fe200078e0a09 */
[----:B------:R-:W-:Y:S02]  /*0190*/  @!P2 IADD3 R2, PT, PT, R2, 0x1, RZ ;  /* 0x000000010202a810 */ /* 0x000fe40007ffe0ff */
[----:B------:R-:W-:Y:S02]  /*01a0*/  ISETP.NE.AND P2, PT, R8, RZ, PT ;  /* 0x000000ff0800720c */ /* 0x000fe40003f45270 */
[----:B------:R-:W-:Y:S02]  /*01b0*/  ISETP.GE.U32.AND P0, PT, R4, R9, PT ;  /* 0x000000090400720c */ /* 0x000fe40003f06070 */
[----:B------:R-:W-:-:S04]  /*01c0*/  LOP3.LUT R4, R3, R8, RZ, 0x3c, !PT ;  /* 0x0000000803047212 */ /* 0x000fc800078e3cff */
[----:B------:R-:W-:Y:S02]  /*01d0*/  ISETP.GE.AND P1, PT, R4, RZ, PT ;  /* 0x000000ff0400720c */ /* 0x000fe40003f26270 */
[----:B------:R-:W-:-:S05]  /*01e0*/  LOP3.LUT R4, R7, R6, RZ, 0xfc, !PT ;  /* 0x0000000607047212 */ /* 0x000fca00078efcff */
[----:B------:R-:W-:-:S06]  /*01f0*/  @P0 IADD3 R2, PT, PT, R2, 0x1, RZ ;  /* 0x0000000102020810 */ /* 0x000fcc0007ffe0ff */
[----:B------:R-:W-:Y:S02]  /*0200*/  @!P1 IADD3 R2, PT, PT, -R2, RZ, RZ ;  /* 0x000000ff02029210 */ /* 0x000fe40007ffe1ff */
[----:B------:R-:W-:-:S04]  /*0210*/  @!P2 LOP3.LUT R2, RZ, R8, RZ, 0x33, !PT ;  /* 0x00000008ff02a212 */ /* 0x000fc800078e33ff */
[----:B-1----:R-:W-:-:S04]  /*0220*/  ISETP.GE.AND P0, PT, R2, UR4, PT ;  /* 0x0000000402007c0c */ /* 0x002fc8000bf06270 */
[----:B------:R-:W-:-:S13]  /*0230*/  ISETP.LT.OR P0, PT, R4, RZ, P0 ;  /* 0x000000ff0400720c */ /* 0x000fda0000701670 */
[----:B------:R-:W-:Y:S05]  /*0240*/  @P0 EXIT ;  /* 0x000000000000094d */ /* 0x000fea0003800000 */
[----:B------:R-:W-:Y:S01]  /*0250*/  IABS R11, R6 ;  /* 0x00000006000b7213 */ /* 0x000fe20000000000 */
[----:B------:R-:W-:Y:S01]  /*0260*/  BSSY.RECONVERGENT B0, `(.L_x_0) ;  /* 0x000003f000007945 */ /* 0x000fe20003800200 */
[----:B------:R-:W-:Y:S02]  /*0270*/  IABS R10, R7 ;  /* 0x00000007000a7213 */ /* 0x000fe40000000000 */
[----:B------:R-:W0:Y:S08]  /*0280*/  I2F.RP R8, R11 ;  /* 0x0000000b00087306 */ /* 0x000e300000209400 */
[----:B0-----:R-:W0:Y:S02]  /*0290*/  MUFU.RCP R8, R8 ;  /* 0x0000000800087308 */ /* 0x001e240000001000 */
[----:B0-----:R-:W-:-:S06]  /*02a0*/  IADD3 R5, PT, PT, R8, 0xffffffe, RZ ;  /* 0x0ffffffe08057810 */ /* 0x001fcc0007ffe0ff */
[----:B------:R-:W0:Y:S02]  /*02b0*/  F2I.FTZ.U32.TRUNC.NTZ R5, R5 ;  /* 0x0000000500057305 */ /* 0x000e24000021f000 */
[----:B0-----:R-:W-:-:S04]  /*02c0*/  IMAD.MOV R4, RZ, RZ, -R5 ;  /* 0x000000ffff047224 */ /* 0x001fc800078e0a05 */
[----:B------:R-:W-:Y:S01]  /*02d0*/  IMAD R9, R4, R11, RZ ;  /* 0x0000000b04097224 */ /* 0x000fe200078e02ff */
[----:B------:R-:W-:-:S05]  /*02e0*/  MOV R4, RZ ;  /* 0x000000ff00047202 */ /* 0x000fca0000000f00 */
[----:B------:R-:W-:Y:S01]  /*02f0*/  IMAD.HI.U32 R9, R5, R9, R4 ;  /* 0x0000000905097227 */ /* 0x000fe200078e0004 */
[----:B------:R-:W-:-:S04]  /*0300*/  MOV R4, R10 ;  /* 0x0000000a00047202 */ /* 0x000fc80000000f00 */
[----:B------:R-:W0:Y:S01]  /*0310*/  I2F.RP R10, R4 ;  /* 0x00000004000a7306 */ /* 0x000e220000209400 */
[----:B------:R-:W-:-:S05]  /*0320*/  IMAD.HI.U32 R8, R9, R0, RZ ;  /* 0x0000000009087227 */ /* 0x000fca00078e00ff */
[----:B------:R-:W-:-:S05]  /*0330*/  IADD3 R9, PT, PT, -R8, RZ, RZ ;  /* 0x000000ff08097210 */ /* 0x000fca0007ffe1ff */
[C---:B------:R-:W-:Y:S01]  /*0340*/  IMAD R0, R11.reuse, R9, R0 ;  /* 0x000000090b007224 */ /* 0x040fe200078e0200 */
[----:B0-----:R-:W0:Y:S04]  /*0350*/  MUFU.RCP R10, R10 ;  /* 0x0000000a000a7308 */ /* 0x001e280000001000 */
[----:B------:R-:W-:-:S13]  /*0360*/  ISETP.GT.U32.AND P2, PT, R11, R0, PT ;  /* 0x000000000b00720c */ /* 0x000fda0003f44070 */
[-C--:B------:R-:W-:Y:S02]  /*0370*/  @!P2 IADD3 R0, PT, PT, R0, -R11.reuse, RZ ;  /* 0x8000000b0000a210 */ /* 0x080fe40007ffe0ff */
[----:B------:R-:W-:Y:S01]  /*0380*/  @!P2 IADD3 R8, PT, PT, R8, 0x1, RZ ;  /* 0x000000010808a810 */ /* 0x000fe20007ffe0ff */
[----:B0-----:R-:W-:Y:S01]  /*0390*/  VIADD R9, R10, 0xffffffe ;  /* 0x0ffffffe0a097836 */ /* 0x001fe20000000000 */
[----:B------:R-:W-:Y:S02]  /*03a0*/  ISETP.GE.U32.AND P0, PT, R0, R11, PT ;  /* 0x0000000b0000720c */ /* 0x000fe40003f06070 */
[----:B------:R-:W-:Y:S02]  /*03b0*/  LOP3.LUT R0, R3, R6, RZ, 0x3c, !PT ;  /* 0x0000000603007212 */ /* 0x000fe400078e3cff */
[----:B------:R-:W-:Y:S01]  /*03c0*/  ISETP.NE.AND P2, PT, R6, RZ, PT ;  /* 0x000000ff0600720c */ /* 0x000fe20003f45270 */
[----:B------:R-:W0:Y:S01]  /*03d0*/  F2I.FTZ.U32.TRUNC.NTZ R9, R9 ;  /* 0x0000000900097305 */ /* 0x000e22000021f000 */
[----:B------:R-:W-:-:S07]  /*03e0*/  ISETP.GE.AND P1, PT, R0, RZ, PT ;  /* 0x000000ff0000720c */ /* 0x000fce0003f26270 */
[----:B------:R-:W-:-:S04]  /*03f0*/  @P0 IADD3 R8, PT, PT, R8, 0x1, RZ ;  /* 0x0000000108080810 */ /* 0x000fc80007ffe0ff */
[----:B------:R-:W-:Y:S01]  /*0400*/  MOV R5, R8 ;  /* 0x0000000800057202 */ /* 0x000fe20000000f00 */
[----:B------:R-:W-:Y:S01]  /*0410*/  IMAD.MOV.U32 R8, RZ, RZ, RZ ;  /* 0x000000ffff087224 */ /* 0x000fe200078e00ff */
[----:B0-----:R-:W-:Y:S02]  /*0420*/  IADD3 R11, PT, PT, RZ, -R9, RZ ;  /* 0x80000009ff0b7210 */ /* 0x001fe40007ffe0ff */
[----:B------:R-:W-:Y:S02]  /*0430*/  @!P1 IADD3 R5, PT, PT, -R5, RZ, RZ ;  /* 0x000000ff05059210 */ /* 0x000fe40007ffe1ff */
[----:B------:R-:W-:Y:S01]  /*0440*/  @!P2 LOP3.LUT R5, RZ, R6, RZ, 0x33, !PT ;  /* 0x00000006ff05a212 */ /* 0x000fe200078e33ff */
[----:B------:R-:W-:Y:S01]  /*0450*/  IMAD R11, R11, R4, RZ ;  /* 0x000000040b0b7224 */ /* 0x000fe200078e02ff */
[----:B------:R-:W-:Y:S02]  /*0460*/  ISETP.NE.AND P1, PT, R7, RZ, PT ;  /* 0x000000ff0700720c */ /* 0x000fe40003f25270 */
[----:B------:R-:W-:Y:S01]  /*0470*/  IABS R0, R5 ;  /* 0x0000000500007213 */ /* 0x000fe20000000000 */
[----:B------:R-:W-:-:S03]  /*0480*/  IMAD.HI.U32 R8, R9, R11, R8 ;  /* 0x0000000b09087227 */ /* 0x000fc600078e0008 */
[----:B------:R-:W-:Y:S02]  /*0490*/  MOV R9, R0 ;  /* 0x0000000000097202 */ /* 0x000fe40000000f00 */
[----:B------:R-:W-:-:S03]  /*04a0*/  IADD3 R0, PT, PT, -R5, RZ, RZ ;  /* 0x000000ff05007210 */ /* 0x000fc60007ffe1ff */
[----:B------:R-:W-:-:S04]  /*04b0*/  IMAD.HI.U32 R8, R8, R9, RZ ;  /* 0x0000000908087227 */ /* 0x000fc800078e00ff */
[----:B------:R-:W-:Y:S01]  /*04c0*/  IMAD R0, R6, R0, R3 ;  /* 0x0000000006007224 */ /* 0x000fe200078e0203 */
[----:B------:R-:W-:-:S04]  /*04d0*/  IADD3 R8, PT, PT, -R8, RZ, RZ ;  /* 0x000000ff08087210 */ /* 0x000fc80007ffe1ff */
[----:B------:R-:W-:Y:S01]  /*04e0*/  I2FP.F32.S32 R3, R0 ;  /* 0x0000000000037245 */ /* 0x000fe20000201400 */
[----:B------:R-:W-:Y:S01]  /*04f0*/  IMAD R9, R4, R8, R9 ;  /* 0x0000000804097224 */ /* 0x000fe200078e0209 */
[----:B------:R-:W-:-:S04]  /*0500*/  I2FP.F32.S32 R8, R6 ;  /* 0x0000000600087245 */ /* 0x000fc80000201400 */
[----:B------:R-:W-:Y:S01]  /*0510*/  ISETP.GT.U32.AND P0, PT, R4, R9, PT ;  /* 0x000000090400720c */ /* 0x000fe20003f04070 */
[----:B------:R-:W0:-:S12]  /*0520*/  MUFU.RCP R11, R8 ;  /* 0x00000008000b7308 */ /* 0x000e180000001000 */
[----:B------:R-:W-:Y:S02]  /*0530*/  @!P0 IADD3 R9, PT, PT, R9, -R4, RZ ;  /* 0x8000000409098210 */ /* 0x000fe40007ffe0ff */
[----:B------:R-:W-:Y:S02]  /*0540*/  ISETP.GE.AND P0, PT, R5, RZ, PT ;  /* 0x000000ff0500720c */ /* 0x000fe40003f06270 */
[----:B------:R-:W-:Y:S01]  /*0550*/  ISETP.GT.U32.AND P2, PT, R4, R9, PT ;  /* 0x000000090400720c */ /* 0x000fe20003f44070 */
[----:B0-----:R-:W-:-:S04]  /*0560*/  FFMA R10, -R8, R11, 1 ;  /* 0x3f800000080a7423 */ /* 0x001fc8000000010b */
[----:B------:R-:W-:-:S04]  /*0570*/  FFMA R10, R11, R10, R11 ;  /* 0x0000000a0b0a7223 */ /* 0x000fc8000000000b */
[----:B------:R-:W-:-:S04]  /*0580*/  FFMA R19, R3, R10, RZ ;  /* 0x0000000a03137223 */ /* 0x000fc800000000ff */
[----:B------:R-:W-:Y:S01]  /*0590*/  @!P2 IADD3 R9, PT, PT, R9, -R4, RZ ;  /* 0x800000040909a210 */ /* 0x000fe20007ffe0ff */
[----:B------:R-:W0:Y:S01]  /*05a0*/  FCHK P2, R3, R8 ;  /* 0x0000000803007302 */ /* 0x000e220000040000 */
[----:B------:R-:W-:-:S03]  /*05b0*/  FFMA R4, -R8, R19, R3 ;  /* 0x0000001308047223 */ /* 0x000fc60000000103 */
[----:B------:R-:W-:Y:S02]  /*05c0*/  IMAD.MOV.U32 R5, RZ, RZ, R9 ;  /* 0x000000ffff057224 */ /* 0x000fe400078e0009 */
[----:B------:R-:W-:-:S03]  /*05d0*/  FFMA R19, R10, R4, R19 ;  /* 0x000000040a137223 */ /* 0x000fc60000000013 */
[----:B------:R-:W-:Y:S02]  /*05e0*/  @!P0 IADD3 R5, PT, PT, -R5, RZ, RZ ;  /* 0x000000ff05058210 */ /* 0x000fe40007ffe1ff */
[----:B------:R-:W-:Y:S01]  /*05f0*/  @!P1 LOP3.LUT R5, RZ, R7, RZ, 0x33, !PT ;  /* 0x00000007ff059212 */ /* 0x000fe200078e33ff */
[----:B0-----:R-:W-:Y:S06]  /*0600*/  @!P2 BRA `(.L_x_1) ;  /* 0x000000000010a947 */ /* 0x001fec0003800000 */
[----:B------:R-:W-:Y:S02]  /*0610*/  MOV R4, R8 ;  /* 0x0000000800047202 */ /* 0x000fe40000000f00 */
[----:B------:R-:W-:-:S07]  /*0620*/  MOV R8, 0x640 ;  /* 0x0000064000087802 */ /* 0x000fce0000000f00 */
[----:B------:R-:W-:Y:S05]  /*0630*/  CALL.REL.NOINC `($__internal_0_$__cuda_sm3x_div_rn_noftz_f32_slowpath) ;  /* 0x00000008007c7944 */ /* 0x000fea0003c00000 */
[----:B------:R-:W-:-:S07]  /*0640*/  MOV R19, R3 ;  /* 0x0000000300137202 */ /* 0x000fce0000000f00 */
.L_x_1:
[----:B------:R-:W-:Y:S05]  /*0650*/  BSYNC.RECONVERGENT B0 ;  /* 0x0000000000007941 */ /* 0x000fea0003800200 */
.L_x_0:
[----:B------:R-:W0:Y:S01]  /*0660*/  LDCU UR4, c[0x0][0x3a4] ;  /* 0x00007480ff0477ac */ /* 0x000e220008000800 */
[----:B------:R-:W-:Y:S01]  /*0670*/  I2FP.F32.S32 R3, R5 ;  /* 0x0000000500037245 */ /* 0x000fe20000201400 */
[----:B------:R-:W-:Y:S01]  /*0680*/  BSSY.RECONVERGENT B0, `(.L_x_2) ;  /* 0x0000010000007945 */ /* 0x000fe20003800200 */
[----:B------:R-:W1:Y:S01]  /*0690*/  LDCU UR6, c[0x0][0x388] ;  /* 0x00007100ff0677ac */ /* 0x000e620008000800 */
[----:B0-----:R-:W-:Y:S01]  /*06a0*/  I2FP.F32.S32 R4, UR4 ;  /* 0x0000000400047c45 */ /* 0x001fe20008201400 */
[----:B------:R-:W0:Y:S03]  /*06b0*/  LDCU.64 UR4, c[0x0][0x358] ;  /* 0x00006b00ff0477ac */ /* 0x000e260008000a00 */
[----:B------:R-:W2:Y:S08]  /*06c0*/  MUFU.RCP R7, R4 ;  /* 0x0000000400077308 */ /* 0x000eb00000001000 */
[----:B------:R-:W3:Y:S01]  /*06d0*/  FCHK P0, R3, R4 ;  /* 0x0000000403007302 */ /* 0x000ee20000000000 */
[----:B--2---:R-:W-:-:S04]  /*06e0*/  FFMA R6, -R4, R7, 1 ;  /* 0x3f80000004067423 */ /* 0x004fc80000000107 */
[----:B------:R-:W-:-:S04]  /*06f0*/  FFMA R6, R7, R6, R7 ;  /* 0x0000000607067223 */ /* 0x000fc80000000007 */
[----:B------:R-:W-:-:S04]  /*0700*/  FFMA R7, R3, R6, RZ ;  /* 0x0000000603077223 */ /* 0x000fc800000000ff */
[----:B------:R-:W-:-:S04]  /*0710*/  FFMA R8, -R4, R7, R3 ;  /* 0x0000000704087223 */ /* 0x000fc80000000103 */
[----:B------:R-:W-:Y:S01]  /*0720*/  FFMA R7, R6, R8, R7 ;  /* 0x0000000806077223 */ /* 0x000fe20000000007 */
[----:B-1----:R-:W-:Y:S01]  /*0730*/  I2FP.F32.S32 R6, UR6 ;  /* 0x0000000600067c45 */ /* 0x002fe20008201400 */
[----:B0--3--:R-:W-:Y:S06]  /*0740*/  @!P0 BRA `(.L_x_3) ;  /* 0x00000000000c8947 */ /* 0x009fec0003800000 */
[----:B------:R-:W-:-:S07]  /*0750*/  MOV R8, 0x770 ;  /* 0x0000077000087802 */ /* 0x000fce0000000f00 */
[----:B------:R-:W-:Y:S05]  /*0760*/  CALL.REL.NOINC `($__internal_0_$__cuda_sm3x_div_rn_noftz_f32_slowpath) ;  /* 0x0000000800307944 */ /* 0x000fea0003c00000 */
[----:B------:R-:W-:-:S07]  /*0770*/  MOV R7, R3 ;  /* 0x0000000300077202 */ /* 0x000fce0000000f00 */
.L_x_3:
[----:B------:R-:W-:Y:S05]  /*0780*/  BSYNC.RECONVERGENT B0 ;  /* 0x0000000000007941 */ /* 0x000fea0003800200 */
.L_x_2:
[----:B------:R-:W0:Y:S01]  /*0790*/  LDC.64 R8, c[0x0][0x388] ;  /* 0x0000e200ff087b82 */ /* 0x000e220000000a00 */
[----:B------:R-:W-:Y:S01]  /*07a0*/  FFMA R19, R6, R19, -0.5 ;  /* 0xbf00000006137423 */ /* 0x000fe20000000013 */
[----:B------:R-:W1:Y:S03]  /*07b0*/  LDCU.64 UR6, c[0x0][0x3a0] ;  /* 0x00007400ff0677ac */ /* 0x000e660008000a00 */
[----:B------:R-:W2:Y:S03]  /*07c0*/  F2I.FLOOR.NTZ R18, R19 ;  /* 0x0000001300127305 */ /* 0x000ea60000207100 */
[----:B------:R-:W3:Y:S01]  /*07d0*/  LDC.64 R14, c[0x0][0x380] ;  /* 0x0000e000ff0e7b82 */ /* 0x000ee20000000a00 */
[----:B--2---:R-:W-:Y:S02]  /*07e0*/  VIMNMX R11, PT, PT, RZ, R18, !PT ;  /* 0x00000012ff0b7248 */ /* 0x004fe40007fe0100 */
[-C--:B0-----:R-:W-:Y:S01]  /*07f0*/  I2FP.F32.S32 R6, R9.reuse ;  /* 0x0000000900067245 */ /* 0x081fe20000201400 */
[----:B------:R-:W-:Y:S01]  /*0800*/  VIADD R3, R9, 0xffffffff ;  /* 0xffffffff09037836 */ /* 0x000fe20000000000 */
[C---:B------:R-:W-:Y:S01]  /*0810*/  IADD3 R20, PT, PT, R8.reuse, -0x1, RZ ;  /* 0xffffffff08147810 */ /* 0x040fe20007ffe0ff */
[----:B------:R-:W-:-:S02]  /*0820*/  IMAD R25, R8, R9, RZ ;  /* 0x0000000908197224 */ /* 0x000fc400078e02ff */
[----:B------:R-:W-:Y:S01]  /*0830*/  FFMA R6, R6, R7, -0.5 ;  /* 0xbf00000006067423 */ /* 0x000fe20000000007 */
[----:B------:R-:W-:Y:S02]  /*0840*/  VIMNMX R12, PT, PT, R20, R11, PT ;  /* 0x0000000b140c7248 */ /* 0x000fe40003fe0100 */
[----:B------:R-:W-:Y:S01]  /*0850*/  VIMNMX R7, PT, PT, R18, 0x1, !PT ;  /* 0x0000000112077848 */ /* 0x000fe20007fe0100 */
[----:B------:R-:W0:Y:S03]  /*0860*/  F2I.FLOOR.NTZ R4, R6 ;  /* 0x0000000600047305 */ /* 0x000e260000207100 */
[----:B------:R-:W-:Y:S01]  /*0870*/  VIADDMNMX R9, R7, 0xffffffff, R20, PT ;  /* 0xffffffff07097846 */ /* 0x000fe20003800114 */
[----:B------:R-:W-:-:S04]  /*0880*/  IMAD R7, R2, R25, R12 ;  /* 0x0000001902077224 */ /* 0x000fc800078e020c */
[----:B------:R-:W-:Y:S01]  /*0890*/  IMAD R9, R2, R25, R9 ;  /* 0x0000001902097224 */ /* 0x000fe200078e0209 */
[----:B0-----:R-:W-:-:S04]  /*08a0*/  VIMNMX R10, PT, PT, R4, 0x1, !PT ;  /* 0x00000001040a7848 */ /* 0x001fc80007fe0100 */
[----:B------:R-:W-:Y:S02]  /*08b0*/  VIADDMNMX R11, R10, 0xffffffff, R3, PT ;  /* 0xffffffff0a0b7846 */ /* 0x000fe40003800103 */
[----:B------:R-:W0:Y:S01]  /*08c0*/  FRND.FLOOR R10, R19 ;  /* 0x00000013000a7307 */ /* 0x000e220000205000 */
[C---:B------:R-:W-:Y:S02]  /*08d0*/  VIMNMX R23, PT, PT, R18.reuse, -0x1, !PT ;  /* 0xffffffff12177848 */ /* 0x040fe40007fe0100 */
[CC--:B------:R-:W-:Y:S02]  /*08e0*/  IMAD R13, R11.reuse, R8.reuse, R9 ;  /* 0x000000080b0d7224 */ /* 0x0c0fe400078e0209 */
[----:B------:R-:W-:Y:S01]  /*08f0*/  IMAD R17, R11, R8, R7 ;  /* 0x000000080b117224 */ /* 0x000fe200078e0207 */
[----:B------:R-:W-:Y:S01]  /*0900*/  VIADDMNMX R23, R23, 0x1, R20, PT ;  /* 0x0000000117177846 */ /* 0x000fe20003800114 */
[----:B---3--:R-:W-:Y:S01]  /*0910*/  IMAD.WIDE R12, R13, 0x4, R14 ;  /* 0x000000040d0c7825 */ /* 0x008fe200078e020e */
[----:B------:R-:W-:-:S03]  /*0920*/  VIMNMX R27, PT, PT, R18, -0x2, !PT ;  /* 0xfffffffe121b7848 */ /* 0x000fc60007fe0100 */
[----:B------:R-:W-:Y:S01]  /*0930*/  IMAD.WIDE R16, R17, 0x4, R14 ;  /* 0x0000000411107825 */ /* 0x000fe200078e020e */
[----:B------:R2:W3:Y:S03]  /*0940*/  LDG.E R29, desc[UR4][R12.64] ;  /* 0x000000040c1d7981 */ /* 0x0004e6000c1e1900 */
[----:B0-----:R-:W-:Y:S01]  /*0950*/  FADD R21, R19, -R10 ;  /* 0x8000000a13157221 */ /* 0x001fe20000000000 */
[----:B------:R-:W-:Y:S01]  /*0960*/  HFMA2 R10, -RZ, RZ, 2.125, 0 ;  /* 0x40400000ff0a7431 */ /* 0x000fe200000001ff */
[----:B------:R0:W4:Y:S02]  /*0970*/  LDG.E R28, desc[UR4][R16.64] ;  /* 0x00000004101c7981 */ /* 0x000124000c1e1900 */
[C---:B------:R-:W-:Y:S01]  /*0980*/  FADD R18, -R21.reuse, 3 ;  /* 0x4040000015127421 */ /* 0x040fe20000000100 */
[----:B--2---:R-:W-:Y:S01]  /*0990*/  IMAD R13, R2, R25, R23 ;  /* 0x00000019020d7224 */ /* 0x004fe200078e0217 */
[----:B------:R-:W-:Y:S01]  /*09a0*/  VIMNMX R23, PT, PT, RZ, R4, !PT ;  /* 0x00000004ff177248 */ /* 0x000fe20007fe0100 */
[CC--:B------:R-:W-:Y:S01]  /*09b0*/  FFMA R24, R21.reuse, -R10.reuse, 3 ;  /* 0x4040000015187423 */ /* 0x0c0fe2000000080a */
[C---:B------:R-:W-:Y:S01]  /*09c0*/  FMUL R22, R21.reuse, R21 ;  /* 0x0000001515167220 */ /* 0x040fe20000400000 */
[C---:B------:R-:W-:Y:S01]  /*09d0*/  FFMA R26, R21.reuse, R10, -6 ;  /* 0xc0c00000151a7423 */ /* 0x040fe2000000000a */
[C---:B------:R-:W-:Y:S01]  /*09e0*/  FFMA R18, R21.reuse, R18, -3 ;  /* 0xc040000015127423 */ /* 0x040fe20000000012 */
[----:B0-----:R-:W-:Y:S01]  /*09f0*/  FFMA R16, R21, R24, 3 ;  /* 0x4040000015107423 */ /* 0x001fe20000000018 */
[----:B------:R-:W-:Y:S01]  /*0a00*/  IMAD R17, R11, R8, R13 ;  /* 0x000000080b117224 */ /* 0x000fe200078e020d */
[----:B------:R-:W-:Y:S01]  /*0a10*/  VIMNMX R23, PT, PT, R3, R23, PT ;  /* 0x0000001703177248 */ /* 0x000fe20003fe0100 */
[----:B------:R-:W-:Y:S01]  /*0a20*/  FFMA R26, R22, R26, 4 ;  /* 0x40800000161a7423 */ /* 0x000fe2000000001a */
[----:B------:R-:W-:Y:S01]  /*0a30*/  FMUL R12, R21, R22 ;  /* 0x00000016150c7220 */ /* 0x000fe20000400000 */
[----:B------:R-:W-:Y:S01]  /*0a40*/  VIADDMNMX R20, R27, 0x2, R20, PT ;  /* 0x000000021b147846 */ /* 0x000fe20003800114 */
[C---:B------:R-:W-:Y:S01]  /*0a50*/  FFMA R22, R21.reuse, R16, 1 ;  /* 0x3f80000015167423 */ /* 0x040fe20000000010 */
[----:B------:R-:W-:Y:S01]  /*0a60*/  FFMA R24, R21, R18, 1 ;  /* 0x3f80000015187423 */ /* 0x000fe20000000012 */
[----:B------:R-:W-:-:S04]  /*0a70*/  IMAD.WIDE R16, R17, 0x4, R14 ;  /* 0x0000000411107825 */ /* 0x000fc800078e020e */
[CC--:B------:R-:W-:Y:S01]  /*0a80*/  IMAD R21, R23.reuse, R8.reuse, R7 ;  /* 0x0000000817157224 */ /* 0x0c0fe200078e0207 */
[----:B------:R-:W2:Y:S01]  /*0a90*/  LDG.E R27, desc[UR4][R16.64] ;  /* 0x00000004101b7981 */ /* 0x000ea2000c1e1900 */
[----:B------:R-:W-:Y:S02]  /*0aa0*/  IMAD R25, R2, R25, R20 ;  /* 0x0000001902197224 */ /* 0x000fe400078e0214 */
[----:B------:R-:W-:Y:S02]  /*0ab0*/  IMAD R19, R23, R8, R9 ;  /* 0x0000000817137224 */ /* 0x000fe400078e0209 */
[----:B------:R-:W-:-:S04]  /*0ac0*/  IMAD.WIDE R20, R21, 0x4, R14 ;  /* 0x0000000415147825 */ /* 0x000fc800078e020e */
[----:B------:R-:W-:Y:S02]  /*0ad0*/  IMAD.WIDE R18, R19, 0x4, R14 ;  /* 0x0000000413127825 */ /* 0x000fe400078e020e */
[----:B------:R-:W5:Y:S04]  /*0ae0*/  LDG.E R21, desc[UR4][R20.64] ;  /* 0x0000000414157981 */ /* 0x000f68000c1e1900 */
[----:B------:R0:W5:Y:S01]  /*0af0*/  LDG.E R18, desc[UR4][R18.64] ;  /* 0x0000000412127981 */ /* 0x000162000c1e1900 */
[----:B------:R-:W-:Y:S01]  /*0b00*/  FMUL R26, R26, 0.16666667163372039795 ;  /* 0x3e2aaaab1a1a7820 */ /* 0x000fe20000400000 */
[----:B------:R-:W-:Y:S01]  /*0b10*/  FMUL R24, R24, 0.16666667163372039795 ;  /* 0x3e2aaaab18187820 */ /* 0x000fe20000400000 */
[----:B------:R-:W-:Y:S01]  /*0b20*/  FMUL R22, R22, 0.16666667163372039795 ;  /* 0x3e2aaaab16167820 */ /* 0x000fe20000400000 */
[----:B0-----:R-:W0:Y:S01]  /*0b30*/  FRND.FLOOR R19, R6 ;  /* 0x0000000600137307 */ /* 0x001e220000205000 */
[----:B------:R-:W-:Y:S01]  /*0b40*/  VIMNMX R20, PT, PT, R4, -0x2, !PT ;  /* 0xfffffffe04147848 */ /* 0x000fe20007fe0100 */
[----:B----4-:R-:W-:-:S04]  /*0b50*/  FMUL R28, R28, R26 ;  /* 0x0000001a1c1c7220 */ /* 0x010fc80000400000 */
[----:B---3--:R-:W-:Y:S01]  /*0b60*/  FFMA R29, R29, R24, R28 ;  /* 0x000000181d1d7223 */ /* 0x008fe2000000001c */
[----:B------:R-:W-:-:S04]  /*0b70*/  IMAD R28, R23, R8, R13 ;  /* 0x00000008171c7224 */ /* 0x000fc800078e020d */
[----:B------:R-:W-:-:S05]  /*0b80*/  IMAD.WIDE R16, R28, 0x4, R14 ;  /* 0x000000041c107825 */ /* 0x000fca00078e020e */
[----:B------:R3:W4:Y:S01]  /*0b90*/  LDG.E R28, desc[UR4][R16.64] ;  /* 0x00000004101c7981 */ /* 0x000722000c1e1900 */
[----:B--2---:R-:W-:Y:S01]  /*0ba0*/  FFMA R27, R27, R22, R29 ;  /* 0x000000161b1b7223 */ /* 0x004fe2000000001d */
[----:B------:R-:W-:-:S04]  /*0bb0*/  VIMNMX R29, PT, PT, R4, -0x1, !PT ;  /* 0xffffffff041d7848 */ /* 0x000fc80007fe0100 */
[----:B------:R-:W-:Y:S01]  /*0bc0*/  VIADDMNMX R4, R29, 0x1, R3, PT ;  /* 0x000000011d047846 */ /* 0x000fe20003800103 */
[----:B-----5:R-:W-:Y:S01]  /*0bd0*/  FMUL R29, R26, R21 ;  /* 0x000000151a1d7220 */ /* 0x020fe20000400000 */
[----:B------:R-:W-:-:S03]  /*0be0*/  IMAD R21, R11, R8, R25 ;  /* 0x000000080b157224 */ /* 0x000fc600078e0219 */
[----:B------:R-:W-:Y:S01]  /*0bf0*/  FFMA R11, R24, R18, R29 ;  /* 0x00000012180b7223 */ /* 0x000fe2000000001d */
[----:B------:R-:W-:Y:S02]  /*0c00*/  IMAD R29, R23, R8, R25 ;  /* 0x00000008171d7224 */ /* 0x000fe400078e0219 */
[----:B0-----:R-:W-:Y:S01]  /*0c10*/  FADD R23, R6, -R19 ;  /* 0x8000001306177221 */ /* 0x001fe20000000000 */
[----:B---3--:R-:W-:Y:S01]  /*0c20*/  IMAD.WIDE R16, R21, 0x4, R14 ;  /* 0x0000000415107825 */ /* 0x008fe200078e020e */
[----:B------:R-:W-:-:S03]  /*0c30*/  VIADDMNMX R3, R20, 0x2, R3, PT ;  /* 0x0000000214037846 */ /* 0x000fc60003800103 */
[----:B------:R-:W-:Y:S02]  /*0c40*/  IMAD.WIDE R18, R29, 0x4, R14 ;  /* 0x000000041d127825 */ /* 0x000fe400078e020e */
[----:B------:R0:W2:Y:S02]  /*0c50*/  LDG.E R29, desc[UR4][R16.64] ;  /* 0x00000004101d7981 */ /* 0x0000a4000c1e1900 */
[----:B------:R-:W-:Y:S02]  /*0c60*/  IMAD R21, R4, R8, R9 ;  /* 0x0000000804157224 */ /* 0x000fe400078e0209 */
[----:B------:R3:W5:Y:S02]  /*0c70*/  LDG.E R18, desc[UR4][R18.64] ;  /* 0x0000000412127981 */ /* 0x000764000c1e1900 */
[----:B0-----:R-:W-:-:S04]  /*0c80*/  IMAD.WIDE R16, R21, 0x4, R14 ;  /* 0x0000000415107825 */ /* 0x001fc800078e020e */
[CC--:B------:R-:W-:Y:S02]  /*0c90*/  IMAD R21, R4.reuse, R8.reuse, R7 ;  /* 0x0000000804157224 */ /* 0x0c0fe400078e0207 */
[CC--:B---3--:R-:W-:Y:S01]  /*0ca0*/  IMAD R19, R3.reuse, R8.reuse, R9 ;  /* 0x0000000803137224 */ /* 0x0c8fe200078e0209 */
[----:B------:R-:W3:Y:S01]  /*0cb0*/  LDG.E R17, desc[UR4][R16.64] ;  /* 0x0000000410117981 */ /* 0x000ee2000c1e1900 */
[-C--:B------:R-:W-:Y:S02]  /*0cc0*/  IMAD R9, R4, R8.reuse, R13 ;  /* 0x0000000804097224 */ /* 0x080fe400078e020d */
[CC--:B------:R-:W-:Y:S02]  /*0cd0*/  IMAD R7, R3.reuse, R8.reuse, R7 ;  /* 0x0000000803077224 */ /* 0x0c0fe400078e0207 */
[----:B------:R-:W-:Y:S02]  /*0ce0*/  IMAD R13, R3, R8, R13 ;  /* 0x00000008030d7224 */ /* 0x000fe400078e020d */
[----:B------:R-:W-:-:S04]  /*0cf0*/  IMAD.WIDE R20, R21, 0x4, R14 ;  /* 0x0000000415147825 */ /* 0x000fc800078e020e */
[-CC-:B------:R-:W-:Y:S02]  /*0d00*/  IMAD R4, R4, R8.reuse, R25.reuse ;  /* 0x0000000804047224 */ /* 0x180fe400078e0219 */
[----:B------:R-:W-:Y:S01]  /*0d10*/  IMAD R3, R3, R8, R25 ;  /* 0x0000000803037224 */ /* 0x000fe200078e0219 */
[----:B------:R-:W3:Y:S01]  /*0d20*/  LDG.E R21, desc[UR4][R20.64] ;  /* 0x0000000414157981 */ /* 0x000ee2000c1e1900 */
[----:B------:R-:W-:-:S04]  /*0d30*/  IMAD.WIDE R8, R9, 0x4, R14 ;  /* 0x0000000409087825 */ /* 0x000fc800078e020e */
[--C-:B------:R-:W-:Y:S01]  /*0d40*/  IMAD.WIDE R6, R7, 0x4, R14.reuse ;  /* 0x0000000407067825 */ /* 0x100fe200078e020e */
[----:B------:R0:W3:Y:S03]  /*0d50*/  LDG.E R25, desc[UR4][R8.64] ;  /* 0x0000000408197981 */ /* 0x0000e6000c1e1900 */
[--C-:B0-----:R-:W-:Y:S02]  /*0d60*/  IMAD.WIDE R8, R19, 0x4, R14.reuse ;  /* 0x0000000413087825 */ /* 0x101fe400078e020e */
[----:B------:R0:W3:Y:S02]  /*0d70*/  LDG.E R19, desc[UR4][R6.64] ;  /* 0x0000000406137981 */ /* 0x0000e4000c1e1900 */
[--C-:B0-----:R-:W-:Y:S02]  /*0d80*/  IMAD.WIDE R6, R4, 0x4, R14.reuse ;  /* 0x0000000404067825 */ /* 0x101fe400078e020e */
[----:B------:R0:W3:Y:S02]  /*0d90*/  LDG.E R4, desc[UR4][R8.64] ;  /* 0x0000000408047981 */ /* 0x0000e4000c1e1900 */
[----:B0-----:R-:W-:-:S02]  /*0da0*/  IMAD.WIDE R8, R13, 0x4, R14 ;  /* 0x000000040d087825 */ /* 0x001fc400078e020e */
[----:B------:R0:W3:Y:S02]  /*0db0*/  LDG.E R13, desc[UR4][R6.64] ;  /* 0x00000004060d7981 */ /* 0x0000e4000c1e1900 */
[----:B------:R-:W-:Y:S02]  /*0dc0*/  IMAD.WIDE R14, R3, 0x4, R14 ;  /* 0x00000004030e7825 */ /* 0x000fe400078e020e */
[----:B------:R1:W3:Y:S04]  /*0dd0*/  LDG.E R3, desc[UR4][R8.64] ;  /* 0x0000000408037981 */ /* 0x0002e8000c1e1900 */
[----:B------:R-:W3:Y:S01]  /*0de0*/  LDG.E R14, desc[UR4][R14.64] ;  /* 0x000000040e0e7981 */ /* 0x000ee2000c1e1900 */
[----:B------:R-:W-:Y:S01]  /*0df0*/  FMUL R12, R12, 0.16666667163372039795 ;  /* 0x3e2aaaab0c0c7820 */ /* 0x000fe20000400000 */
[C---:B------:R-:W-:Y:S01]  /*0e00*/  FMUL R16, R23.reuse, R23 ;  /* 0x0000001717107220 */ /* 0x040fe20000400000 */
[----:B0-----:R-:W0:Y:S01]  /*0e10*/  LDC.64 R6, c[0x0][0x398] ;  /* 0x0000e600ff067b82 */ /* 0x001e220000000a00 */
[----:B-1----:R-:W-:-:S04]  /*0e20*/  FADD R8, -R23, 3 ;  /* 0x4040000017087421 */ /* 0x002fc80000000100 */
[----:B------:R-:W-:-:S04]  /*0e30*/  FFMA R8, R23, R8, -3 ;  /* 0xc040000017087423 */ /* 0x000fc80000000008 */
[----:B------:R-:W-:-:S04]  /*0e40*/  FFMA R8, R23, R8, 1 ;  /* 0x3f80000017087423 */ /* 0x000fc80000000008 */
[----:B------:R-:W-:Y:S01]  /*0e50*/  FMUL R8, R8, 0.16666667163372039795 ;  /* 0x3e2aaaab08087820 */ /* 0x000fe20000400000 */
[----:B------:R-:W-:-:S04]  /*0e60*/  IMAD R5, R2, UR7, R5 ;  /* 0x0000000702057c24 */ /* 0x000fc8000f8e0205 */
[----:B------:R-:W-:-:S04]  /*0e70*/  IMAD R5, R5, UR6, R0 ;  /* 0x0000000605057c24 */ /* 0x000fc8000f8e0200 */
[----:B0-----:R-:W-:-:S04]  /*0e80*/  IMAD.WIDE R6, R5, 0x4, R6 ;  /* 0x0000000405067825 */ /* 0x001fc800078e0206 */
[----:B----4-:R-:W-:-:S04]  /*0e90*/  FFMA R11, R22, R28, R11 ;  /* 0x0000001c160b7223 */ /* 0x010fc8000000000b */
[----:B-----5:R-:W-:Y:S01]  /*0ea0*/  FFMA R18, R12, R18, R11 ;  /* 0x000000120c127223 */ /* 0x020fe2000000000b */
[CC--:B------:R-:W-:Y:S01]  /*0eb0*/  FFMA R11, R23.reuse, R10.reuse, -6 ;  /* 0xc0c00000170b7423 */ /* 0x0c0fe2000000000a */
[----:B------:R-:W-:-:S03]  /*0ec0*/  FFMA R10, R23, -R10, 3 ;  /* 0x40400000170a7423 */ /* 0x000fc6000000080a */
[----:B------:R-:W-:Y:S01]  /*0ed0*/  FFMA R11, R16, R11, 4 ;  /* 0x40800000100b7423 */ /* 0x000fe2000000000b */
[----:B------:R-:W-:-:S03]  /*0ee0*/  FFMA R10, R23, R10, 3 ;  /* 0x40400000170a7423 */ /* 0x000fc6000000000a */
[----:B------:R-:W-:Y:S01]  /*0ef0*/  FMUL R11, R11, 0.16666667163372039795 ;  /* 0x3e2aaaab0b0b7820 */ /* 0x000fe20000400000 */
[----:B--2---:R-:W-:Y:S01]  /*0f00*/  FFMA R27, R29, R12, R27 ;  /* 0x0000000c1d1b7223 */ /* 0x004fe2000000001b */
[C---:B------:R-:W-:Y:S02]  /*0f10*/  FFMA R10, R23.reuse, R10, 1 ;  /* 0x3f800000170a7423 */ /* 0x040fe4000000000a */
[----:B------:R-:W-:Y:S01]  /*0f20*/  FMUL R18, R18, R11 ;  /* 0x0000000b12127220 */ /* 0x000fe20000400000 */
[----:B------:R-:W-:Y:S01]  /*0f30*/  FMUL R16, R23, R16 ;  /* 0x0000001017107220 */ /* 0x000fe20000400000 */
[----:B------:R-:W-:Y:S01]  /*0f40*/  FMUL R10, R10, 0.16666667163372039795 ;  /* 0x3e2aaaab0a0a7820 */ /* 0x000fe20000400000 */
[----:B---3--:R-:W-:-:S04]  /*0f50*/  FMUL R21, R26, R21 ;  /* 0x000000151a157220 */ /* 0x008fc80000400000 */
[----:B------:R-:W-:-:S04]  /*0f60*/  FFMA R17, R24, R17, R21 ;  /* 0x0000001118117223 */ /* 0x000fc80000000015 */
[----:B------:R-:W-:Y:S01]  /*0f70*/  FFMA R17, R22, R25, R17 ;  /* 0x0000001916117223 */ /* 0x000fe20000000011 */
[----:B------:R-:W-:Y:S01]  /*0f80*/  FFMA R8, R27, R8, R18 ;  /* 0x000000081b087223 */ /* 0x000fe20000000012 */
[----:B------:R-:W-:Y:S01]  /*0f90*/  FMUL R19, R26, R19 ;  /* 0x000000131a137220 */ /* 0x000fe20000400000 */
[----:B------:R-:W-:-:S03]  /*0fa0*/  FMUL R16, R16, 0.16666667163372039795 ;  /* 0x3e2aaaab10107820 */ /* 0x000fc60000400000 */
[----:B------:R-:W-:Y:S01]  /*0fb0*/  FFMA R19, R24, R4, R19 ;  /* 0x0000000418137223 */ /* 0x000fe20000000013 */
[----:B------:R-:W-:-:S03]  /*0fc0*/  FFMA R13, R12, R13, R17 ;  /* 0x0000000d0c0d7223 */ /* 0x000fc60000000011 */
[----:B------:R-:W-:Y:S01]  /*0fd0*/  FFMA R3, R22, R3, R19 ;  /* 0x0000000316037223 */ /* 0x000fe20000000013 */
[----:B------:R-:W-:-:S03]  /*0fe0*/  FFMA R8, R13, R10, R8 ;  /* 0x0000000a0d087223 */ /* 0x000fc60000000008 */
[----:B------:R-:W-:-:S04]  /*0ff0*/  FFMA R3, R12, R14, R3 ;  /* 0x0000000e0c037223 */ /* 0x000fc80000000003 */
[----:B------:R-:W-:-:S05]  /*1000*/  FFMA R3, R3, R16, R8 ;  /* 0x0000001003037223 */ /* 0x000fca0000000008 */
[----:B------:R-:W-:Y:S01]  /*1010*/  STG.E desc[UR4][R6.64], R3 ;  /* 0x0000000306007986 */ /* 0x000fe2000c101904 */
[----:B------:R-:W-:Y:S05]  /*1020*/  EXIT ;  /* 0x000000000000794d */ /* 0x000fea0003800000 */
        .weak           $__internal_0_$__cuda_sm3x_div_rn_noftz_f32_slowpath
        .type           $__internal_0_$__cuda_sm3x_div_rn_noftz_f32_slowpath,@function
        .size           $__internal_0_$__cuda_sm3x_div_rn_noftz_f32_slowpath,(.L_x_16 - $__internal_0_$__cuda_sm3x_div_rn_noftz_f32_slowpath)
$__internal_0_$__cuda_sm3x_div_rn_noftz_f32_slowpath:
[----:B------:R-:W-:Y:S01]  /*1030*/  SHF.R.U32.HI R9, RZ, 0x17, R4 ;  /* 0x00000017ff097819 */ /* 0x000fe20000011604 */
[----:B------:R-:W-:Y:S01]  /*1040*/  BSSY.RECONVERGENT B1, `(.L_x_4) ;  /* 0x0000062000017945 */ /* 0x000fe20003800200 */
[----:B------:R-:W-:Y:S02]  /*1050*/  SHF.R.U32.HI R7, RZ, 0x17, R3 ;  /* 0x00000017ff077819 */ /* 0x000fe40000011603 */
[----:B------:R-:W-:Y:S02]  /*1060*/  LOP3.LUT R13, R9, 0xff, RZ, 0xc0, !PT ;  /* 0x000000ff090d7812 */ /* 0x000fe400078ec0ff */
[----:B------:R-:W-:Y:S02]  /*1070*/  LOP3.LUT R11, R7, 0xff, RZ, 0xc0, !PT ;  /* 0x000000ff070b7812 */ /* 0x000fe400078ec0ff */
[----:B------:R-:W-:Y:S02]  /*1080*/  IADD3 R10, PT, PT, R13, -0x1, RZ ;  /* 0xffffffff0d0a7810 */ /* 0x000fe40007ffe0ff */
[----:B------:R-:W-:-:S02]  /*1090*/  IADD3 R9, PT, PT, R11, -0x1, RZ ;  /* 0xffffffff0b097810 */ /* 0x000fc40007ffe0ff */
[----:B------:R-:W-:-:S04]  /*10a0*/  ISETP.GT.U32.AND P0, PT, R10, 0xfd, PT ;  /* 0x000000fd0a00780c */ /* 0x000fc80003f04070 */
[----:B------:R-:W-:-:S13]  /*10b0*/  ISETP.GT.U32.OR P0, PT, R9, 0xfd, P0 ;  /* 0x000000fd0900780c */ /* 0x000fda0000704470 */
[----:B------:R-:W-:Y:S01]  /*10c0*/  @!P0 MOV R7, RZ ;  /* 0x000000ff00078202 */ /* 0x000fe20000000f00 */
[----:B------:R-:W-:Y:S06]  /*10d0*/  @!P0 BRA `(.L_x_5) ;  /* 0x00000000005c8947 */ /* 0x000fec0003800000 */
[----:B------:R-:W-:Y:S02]  /*10e0*/  FSETP.GTU.FTZ.AND P0, PT, |R3|, +INF , PT ;  /* 0x7f8000000300780b */ /* 0x000fe40003f1c200 */
[----:B------:R-:W-:-:S04]  /*10f0*/  FSETP.GTU.FTZ.AND P1, PT, |R4|, +INF , PT ;  /* 0x7f8000000400780b */ /* 0x000fc80003f3c200 */
[----:B------:R-:W-:-:S13]  /*1100*/  PLOP3.LUT P0, PT, P0, P1, PT, 0xf8, 0x8f ;  /* 0x00000000008f781c */ /* 0x000fda0000703f70 */
[----:B------:R-:W-:Y:S05]  /*1110*/  @P0 BRA `(.L_x_6) ;  /* 0x00000004004c0947 */ /* 0x000fea0003800000 */
[----:B------:R-:W-:-:S13]  /*1120*/  LOP3.LUT P0, RZ, R4, 0x7fffffff, R3, 0xc8, !PT ;  /* 0x7fffffff04ff7812 */ /* 0x000fda000780c803 */
[----:B------:R-:W-:Y:S05]  /*1130*/  @!P0 BRA `(.L_x_7) ;  /* 0x00000004003c8947 */ /* 0x000fea0003800000 */
[C---:B------:R-:W-:Y:S02]  /*1140*/  FSETP.NEU.FTZ.AND P2, PT, |R3|.reuse, +INF , PT ;  /* 0x7f8000000300780b */ /* 0x040fe40003f5d200 */
[----:B------:R-:W-:Y:S02]  /*1150*/  FSETP.NEU.FTZ.AND P1, PT, |R4|, +INF , PT ;  /* 0x7f8000000400780b */ /* 0x000fe40003f3d200 */
[----:B------:R-:W-:-:S11]  /*1160*/  FSETP.NEU.FTZ.AND P0, PT, |R3|, +INF , PT ;  /* 0x7f8000000300780b */ /* 0x000fd60003f1d200 */
[----:B------:R-:W-:Y:S05]  /*1170*/  @!P1 BRA !P2, `(.L_x_7) ;  /* 0x00000004002c9947 */ /* 0x000fea0005000000 */
[----:B------:R-:W-:-:S04]  /*1180*/  LOP3.LUT P2, RZ, R3, 0x7fffffff, RZ, 0xc0, !PT ;  /* 0x7fffffff03ff7812 */ /* 0x000fc8000784c0ff */
[----:B------:R-:W-:-:S13]  /*1190*/  PLOP3.LUT P1, PT, P1, P2, PT, 0x2f, 0xf2 ;  /* 0x0000000000f2781c */ /* 0x000fda0000f24577 */
[----:B------:R-:W-:Y:S05]  /*11a0*/  @P1 BRA `(.L_x_8) ;  /* 0x0000000400181947 */ /* 0x000fea0003800000 */
[----:B------:R-:W-:-:S04]  /*11b0*/  LOP3.LUT P1, RZ, R4, 0x7fffffff, RZ, 0xc0, !PT ;  /* 0x7fffffff04ff7812 */ /* 0x000fc8000782c0ff */
[----:B------:R-:W-:-:S13]  /*11c0*/  PLOP3.LUT P0, PT, P0, P1, PT, 0x2f, 0xf2 ;  /* 0x0000000000f2781c */ /* 0x000fda0000702577 */
[----:B------:R-:W-:Y:S05]  /*11d0*/  @P0 BRA `(.L_x_9) ;  /* 0x0000000400000947 */ /* 0x000fea0003800000 */
[----:B------:R-:W-:Y:S02]  /*11e0*/  ISETP.GE.AND P0, PT, R9, RZ, PT ;  /* 0x000000ff0900720c */ /* 0x000fe40003f06270 */
[----:B------:R-:W-:-:S11]  /*11f0*/  ISETP.GE.AND P1, PT, R10, RZ, PT ;  /* 0x000000ff0a00720c */ /* 0x000fd60003f26270 */
[----:B------:R-:W-:Y:S01]  /*1200*/  @P0 MOV R7, RZ ;  /* 0x000000ff00070202 */ /* 0x000fe20000000f00 */
[----:B------:R-:W-:Y:S02]  /*1210*/  @!P0 IMAD.MOV.U32 R7, RZ, RZ, -0x40 ;  /* 0xffffffc0ff078424 */ /* 0x000fe400078e00ff */
[----:B------:R-:W-:Y:S01]  /*1220*/  @!P0 FFMA R3, R3, 1.84467440737095516160e+19, RZ ;  /* 0x5f80000003038823 */ /* 0x000fe200000000ff */
[----:B------:R-:W-:Y:S02]  /*1230*/  @!P1 FFMA R4, R4, 1.84467440737095516160e+19, RZ ;  /* 0x5f80000004049823 */ /* 0x000fe400000000ff */
[----:B------:R-:W-:-:S07]  /*1240*/  @!P1 IADD3 R7, PT, PT, R7, 0x40, RZ ;  /* 0x0000004007079810 */ /* 0x000fce0007ffe0ff */
.L_x_5:
[----:B------:R-:W-:Y:S01]  /*1250*/  LEA R9, R13, 0xc0800000, 0x17 ;  /* 0xc08000000d097811 */ /* 0x000fe200078eb8ff */
[----:B------:R-:W-:Y:S03]  /*1260*/  BSSY.RECONVERGENT B2, `(.L_x_10) ;  /* 0x0000036000027945 */ /* 0x000fe60003800200 */
[----:B------:R-:W-:Y:S02]  /*1270*/  IADD3 R9, PT, PT, -R9, R4, RZ ;  /* 0x0000000409097210 */ /* 0x000fe40007ffe1ff */
[----:B------:R-:W-:Y:S02]  /*1280*/  IADD3 R4, PT, PT, R11, -0x7f, RZ ;  /* 0xffffff810b047810 */ /* 0x000fe40007ffe0ff */
[----:B------:R-:W0:Y:S01]  /*1290*/  MUFU.RCP R10, R9 ;  /* 0x00000009000a7308 */ /* 0x000e220000001000 */
[----:B------:R-:W-:Y:S02]  /*12a0*/  FADD.FTZ R12, -R9, -RZ ;  /* 0x800000ff090c7221 */ /* 0x000fe40000010100 */
[----:B------:R-:W-:-:S02]  /*12b0*/  IMAD R3, R4, -0x800000, R3 ;  /* 0xff80000004037824 */ /* 0x000fc400078e0203 */
[----:B0-----:R-:W-:-:S04]  /*12c0*/  FFMA R11, R10, R12, 1 ;  /* 0x3f8000000a0b7423 */ /* 0x001fc8000000000c */
[----:B------:R-:W-:-:S04]  /*12d0*/  FFMA R15, R10, R11, R10 ;  /* 0x0000000b0a0f7223 */ /* 0x000fc8000000000a */
[----:B------:R-:W-:-:S04]  /*12e0*/  FFMA R10, R3, R15, RZ ;  /* 0x0000000f030a7223 */ /* 0x000fc800000000ff */
[----:B------:R-:W-:-:S04]  /*12f0*/  FFMA R11, R12, R10, R3 ;  /* 0x0000000a0c0b7223 */ /* 0x000fc80000000003 */
[----:B------:R-:W-:Y:S01]  /*1300*/  FFMA R14, R15, R11, R10 ;  /* 0x0000000b0f0e7223 */ /* 0x000fe2000000000a */
[----:B------:R-:W-:-:S03]  /*1310*/  IADD3 R10, PT, PT, R4, 0x7f, -R13 ;  /* 0x0000007f040a7810 */ /* 0x000fc60007ffe80d */
[----:B------:R-:W-:Y:S01]  /*1320*/  FFMA R11, R12, R14, R3 ;  /* 0x0000000e0c0b7223 */ /* 0x000fe20000000003 */
[----:B------:R-:W-:-:S03]  /*1330*/  IADD3 R10, PT, PT, R10, R7, RZ ;  /* 0x000000070a0a7210 */ /* 0x000fc60007ffe0ff */
[----:B------:R-:W-:-:S05]  /*1340*/  FFMA R3, R15, R11, R14 ;  /* 0x0000000b0f037223 */ /* 0x000fca000000000e */
[----:B------:R-:W-:-:S04]  /*1350*/  SHF.R.U32.HI R4, RZ, 0x17, R3 ;  /* 0x00000017ff047819 */ /* 0x000fc80000011603 */
[----:B------:R-:W-:-:S04]  /*1360*/  LOP3.LUT R4, R4, 0xff, RZ, 0xc0, !PT ;  /* 0x000000ff04047812 */ /* 0x000fc800078ec0ff */
[----:B------:R-:W-:-:S05]  /*1370*/  IADD3 R12, PT, PT, R4, R10, RZ ;  /* 0x0000000a040c7210 */ /* 0x000fca0007ffe0ff */
[----:B------:R-:W-:-:S05]  /*1380*/  VIADD R4, R12, 0xffffffff ;  /* 0xffffffff0c047836 */ /* 0x000fca0000000000 */
[----:B------:R-:W-:-:S13]  /*1390*/  ISETP.GE.U32.AND P0, PT, R4, 0xfe, PT ;  /* 0x000000fe0400780c */ /* 0x000fda0003f06070 */
[----:B------:R-:W-:Y:S05]  /*13a0*/  @!P0 BRA `(.L_x_11) ;  /* 0x0000000000808947 */ /* 0x000fea0003800000 */
[----:B------:R-:W-:-:S13]  /*13b0*/  ISETP.GT.AND P0, PT, R12, 0xfe, PT ;  /* 0x000000fe0c00780c */ /* 0x000fda0003f04270 */
[----:B------:R-:W-:Y:S05]  /*13c0*/  @P0 BRA `(.L_x_12) ;  /* 0x00000000006c0947 */ /* 0x000fea0003800000 */
[----:B------:R-:W-:-:S13]  /*13d0*/  ISETP.GE.AND P0, PT, R12, 0x1, PT ;  /* 0x000000010c00780c */ /* 0x000fda0003f06270 */
[----:B------:R-:W-:Y:S05]  /*13e0*/  @P0 BRA `(.L_x_13) ;  /* 0x0000000000740947 */ /* 0x000fea0003800000 */
[----:B------:R-:W-:Y:S02]  /*13f0*/  ISETP.GE.AND P0, PT, R12, -0x18, PT ;  /* 0xffffffe80c00780c */ /* 0x000fe40003f06270 */
[----:B------:R-:W-:-:S11]  /*1400*/  LOP3.LUT R3, R3, 0x80000000, RZ, 0xc0, !PT ;  /* 0x8000000003037812 */ /* 0x000fd600078ec0ff */
[----:B------:R-:W-:Y:S05]  /*1410*/  @!P0 BRA `(.L_x_13) ;  /* 0x0000000000688947 */ /* 0x000fea0003800000 */
[CCC-:B------:R-:W-:Y:S01]  /*1420*/  FFMA.RZ R4, R15.reuse, R11.reuse, R14.reuse ;  /* 0x0000000b0f047223 */ /* 0x1c0fe2000000c00e */
[C---:B------:R-:W-:Y:S01]  /*1430*/  IADD3 R10, PT, PT, R12.reuse, 0x20, RZ ;  /* 0x000000200c0a7810 */ /* 0x040fe20007ffe0ff */
[CCC-:B------:R-:W-:Y:S01]  /*1440*/  FFMA.RM R7, R15.reuse, R11.reuse, R14.reuse ;  /* 0x0000000b0f077223 */ /* 0x1c0fe2000000400e */
[----:B------:R-:W-:Y:S02]  /*1450*/  ISETP.NE.AND P2, PT, R12, RZ, PT ;  /* 0x000000ff0c00720c */ /* 0x000fe40003f45270 */
[----:B------:R-:W-:Y:S01]  /*1460*/  LOP3.LUT R9, R4, 0x7fffff, RZ, 0xc0, !PT ;  /* 0x007fffff04097812 */ /* 0x000fe200078ec0ff */
[----:B------:R-:W-:Y:S01]  /*1470*/  FFMA.RP R4, R15, R11, R14 ;  /* 0x0000000b0f047223 */ /* 0x000fe2000000800e */
[C---:B------:R-:W-:Y:S02]  /*1480*/  ISETP.NE.AND P1, PT, R12.reuse, RZ, PT ;  /* 0x000000ff0c00720c */ /* 0x040fe40003f25270 */
[----:B------:R-:W-:Y:S02]  /*1490*/  LOP3.LUT R9, R9, 0x800000, RZ, 0xfc, !PT ;  /* 0x0080000009097812 */ /* 0x000fe400078efcff */
[----:B------:R-:W-:-:S02]  /*14a0*/  IADD3 R11, PT, PT, -R12, RZ, RZ ;  /* 0x000000ff0c0b7210 */ /* 0x000fc40007ffe1ff */
[----:B------:R-:W-:Y:S02]  /*14b0*/  SHF.L.U32 R10, R9, R10, RZ ;  /* 0x0000000a090a7219 */ /* 0x000fe400000006ff */
[----:B------:R-:W-:Y:S02]  /*14c0*/  FSETP.NEU.FTZ.AND P0, PT, R4, R7, PT ;  /* 0x000000070400720b */ /* 0x000fe40003f1d000 */
[----:B------:R-:W-:Y:S02]  /*14d0*/  SEL R4, R11, RZ, P2 ;  /* 0x000000ff0b047207 */ /* 0x000fe40001000000 */
[----:B------:R-:W-:Y:S02]  /*14e0*/  ISETP.NE.AND P1, PT, R10, RZ, P1 ;  /* 0x000000ff0a00720c */ /* 0x000fe40000f25270 */
[----:B------:R-:W-:Y:S02]  /*14f0*/  SHF.R.U32.HI R4, RZ, R4, R9 ;  /* 0x00000004ff047219 */ /* 0x000fe40000011609 */
[----:B------:R-:W-:-:S02]  /*1500*/  PLOP3.LUT P0, PT, P0, P1, PT, 0xf8, 0x8f ;  /* 0x00000000008f781c */ /* 0x000fc40000703f70 */
[----:B------:R-:W-:Y:S02]  /*1510*/  SHF.R.U32.HI R10, RZ, 0x1, R4 ;  /* 0x00000001ff0a7819 */ /* 0x000fe40000011604 */
[----:B------:R-:W-:-:S04]  /*1520*/  SEL R7, RZ, 0x1, !P0 ;  /* 0x00000001ff077807 */ /* 0x000fc80004000000 */
[----:B------:R-:W-:-:S04]  /*1530*/  LOP3.LUT R7, R7, 0x1, R10, 0xf8, !PT ;  /* 0x0000000107077812 */ /* 0x000fc800078ef80a */
[----:B------:R-:W-:-:S04]  /*1540*/  LOP3.LUT R7, R7, R4, RZ, 0xc0, !PT ;  /* 0x0000000407077212 */ /* 0x000fc800078ec0ff */
[----:B------:R-:W-:-:S04]  /*1550*/  IADD3 R10, PT, PT, R10, R7, RZ ;  /* 0x000000070a0a7210 */ /* 0x000fc80007ffe0ff */
[----:B------:R-:W-:Y:S01]  /*1560*/  LOP3.LUT R3, R10, R3, RZ, 0xfc, !PT ;  /* 0x000000030a037212 */ /* 0x000fe200078efcff */
[----:B------:R-:W-:Y:S06]  /*1570*/  BRA `(.L_x_13) ;  /* 0x0000000000107947 */ /* 0x000fec0003800000 */
.L_x_12:
[----:B------:R-:W-:-:S04]  /*1580*/  LOP3.LUT R3, R3, 0x80000000, RZ, 0xc0, !PT ;  /* 0x8000000003037812 */ /* 0x000fc800078ec0ff */
[----:B------:R-:W-:Y:S01]  /*1590*/  LOP3.LUT R3, R3, 0x7f800000, RZ, 0xfc, !PT ;  /* 0x7f80000003037812 */ /* 0x000fe200078efcff */
[----:B------:R-:W-:Y:S06]  /*15a0*/  BRA `(.L_x_13) ;  /* 0x0000000000047947 */ /* 0x000fec0003800000 */
.L_x_11:
[----:B------:R-:W-:-:S07]  /*15b0*/  LEA R3, R10, R3, 0x17 ;  /* 0x000000030a037211 */ /* 0x000fce00078eb8ff */
.L_x_13:
[----:B------:R-:W-:Y:S05]  /*15c0*/  BSYNC.RECONVERGENT B2 ;  /* 0x0000000000027941 */ /* 0x000fea0003800200 */
.L_x_10:
[----:B------:R-:W-:Y:S05]  /*15d0*/  BRA `(.L_x_14) ;  /* 0x0000000000207947 */ /* 0x000fea0003800000 */
.L_x_9:
[----:B------:R-:W-:-:S04]  /*15e0*/  LOP3.LUT R3, R4, 0x80000000, R3, 0x48, !PT ;  /* 0x8000000004037812 */ /* 0x000fc800078e4803 */
[----:B------:R-:W-:Y:S01]  /*15f0*/  LOP3.LUT R3, R3, 0x7f800000, RZ, 0xfc, !PT ;  /* 0x7f80000003037812 */ /* 0x000fe200078efcff */
[----:B------:R-:W-:Y:S06]  /*1600*/  BRA `(.L_x_14) ;  /* 0x0000000000147947 */ /* 0x000fec0003800000 */
.L_x_8:
[----:B------:R-:W-:Y:S01]  /*1610*/  LOP3.LUT R3, R4, 0x80000000, R3, 0x48, !PT ;  /* 0x8000000004037812 */ /* 0x000fe200078e4803 */
[----:B------:R-:W-:Y:S06]  /*1620*/  BRA `(.L_x_14) ;  /* 0x00000000000c7947 */ /* 0x000fec0003800000 */
.L_x_7:
[----:B------:R-:W0:Y:S01]  /*1630*/  MUFU.RSQ R3, -QNAN ;  /* 0xffc0000000037908 */ /* 0x000e220000001400 */
[----:B------:R-:W-:Y:S05]  /*1640*/  BRA `(.L_x_14) ;  /* 0x0000000000047947 */ /* 0x000fea0003800000 */
.L_x_6:
[----:B------:R-:W-:-:S07]  /*1650*/  FADD.FTZ R3, R3, R4 ;  /* 0x0000000403037221 */ /* 0x000fce0000010000 */
.L_x_14:
[----:B------:R-:W-:Y:S05]  /*1660*/  BSYNC.RECONVERGENT B1 ;  /* 0x0000000000017941 */ /* 0x000fea0003800200 */
.L_x_4:
[----:B------:R-:W-:-:S04]  /*1670*/  HFMA2 R9, -RZ, RZ, 0, 0 ;  /* 0x00000000ff097431 */ /* 0x000fc800000001ff */
[----:B0-----:R-:W-:Y:S05]  /*1680*/  RET.REL.NODEC R8 `(_Z27image3_bicubic_scale_kernelPKfiiiPfii) ;  /* 0xffffffe8085c7950 */ /* 0x001fea0003c3ffff */
.L_x_15:
[----:B------:R-:W-:-:S00]  /*1690*/  BRA `(.L_x_15) ;  /* 0xfffffffc00fc7947 */ /* 0x000fc0000383ffff */
[----:B------:R-:W-:-:S00]  /*16a0*/  NOP ;  /* 0x0000000000007918 */ /* 0x000fc00000000000 */
        /* <DEDUP_REMOVED lines=13> */
.L_x_16:


//--------------------- .nv.shared.reserved.0     --------------------------
	.section	.nv.shared.reserved.0,"aw",@nobits
	.weak		__nv_reservedSMEM_offset_0_alias
	.size		__nv_reservedSMEM_offset_0_alias, 0, 64
	.other		__nv_reservedSMEM_offset_0_alias,@"STO_CUDA_RESERVED_SHARED STV_DEFAULT"
__nv_reservedSMEM_offset_0_alias:
	.zero		0
	.zero		64


//--------------------- .nv.constant0._Z27image3_bicubic_scale_kernelPKfiiiPfii --------------------------
	.section	.nv.constant0._Z27image3_bicubic_scale_kernelPKfiiiPfii,"a",@progbits
	.sectionflags	@""
	.align	4
.nv.constant0._Z27image3_bicubic_scale_kernelPKfiiiPfii:
	.zero		936


//--------------------- SYMBOLS --------------------------

	.type		.nv.reservedSmem.offset0,@object
	.size		.nv.reservedSmem.offset0,0x4
